//
// Generated by NVIDIA NVVM Compiler
//
// Compiler Build ID: CL-36424714
// Cuda compilation tools, release 13.0, V13.0.88
// Based on NVVM 20.0.0
//

.version 9.0
.target sm_100
.address_size 64

	// .globl	_Z3addPiS_S_

.visible .entry _Z3addPiS_S_(
	.param .u64 .ptr .align 1 _Z3addPiS_S__param_0,
	.param .u64 .ptr .align 1 _Z3addPiS_S__param_1,
	.param .u64 .ptr .align 1 _Z3addPiS_S__param_2
)
{
	.reg .pred 	%p<2>;
	.reg .b32 	%r<5>;
	.reg .b64 	%rd<11>;

	ld.param.u64 	%rd1, [_Z3addPiS_S__param_0];
	ld.param.u64 	%rd2, [_Z3addPiS_S__param_1];
	ld.param.u64 	%rd3, [_Z3addPiS_S__param_2];
	mov.u32 	%r1, %tid.x;
	setp.gt.u32 	%p1, %r1, 499;
	@%p1 bra 	$L__BB0_2;
	cvta.to.global.u64 	%rd4, %rd1;
	cvta.to.global.u64 	%rd5, %rd2;
	cvta.to.global.u64 	%rd6, %rd3;
	mul.wide.u32 	%rd7, %r1, 4;
	add.s64 	%rd8, %rd4, %rd7;
	ld.global.u32 	%r2, [%rd8];
	add.s64 	%rd9, %rd5, %rd7;
	ld.global.u32 	%r3, [%rd9];
	add.s32 	%r4, %r3, %r2;
	add.s64 	%rd10, %rd6, %rd7;
	st.global.u32 	[%rd10], %r4;
$L__BB0_2:
	ret;

}


// ===== COMPILED SASS (sm_100) =====

	.target	sm_100

	.elftype	@"ET_EXEC"


//--------------------- .note.nv.tkinfo           --------------------------
	.section	.note.nv.tkinfo,"",@"SHT_NOTE"
	.sectionflags	@"SHF_NOTE_NV_TKINFO"
	.tkinfo
        /*0018*/ 	.word	0x00000002
        /*0030*/ 	.string	""
        /*0030*/ 	.string	"ptxas"
        /*0030*/ 	.string	"Cuda compilation tools, release 13.0, V13.0.88"
        /*0030*/ 	.string	"Build cuda_13.0.r13.0/compiler.36424714_0"
        /*0030*/ 	.string	"-arch sm_100 -m 64 "



//--------------------- .note.nv.cuinfo           --------------------------
	.section	.note.nv.cuinfo,"",@"SHT_NOTE"
	.sectionflags	@"SHF_NOTE_NV_CUINFO"
        /*0018*/ 	.short	0x0002
        /*001a*/ 	.short	0x0064
        /*001c*/ 	.short	0x0082
	.zero		2


//--------------------- .nv.info                  --------------------------
	.section	.nv.info,"",@"SHT_CUDA_INFO"
	.align	4


	//----- nvinfo : EIATTR_REGCOUNT
	.align		4
        /*0000*/ 	.byte	0x04, 0x2f
        /*0002*/ 	.short	(.L_1 - .L_0)
	.align		4
.L_0:
        /*0004*/ 	.word	index@(_Z3addPiS_S_)
        /*0008*/ 	.word	0x0000000c


	//----- nvinfo : EIATTR_FRAME_SIZE
	.align		4
.L_1:
        /*000c*/ 	.byte	0x04, 0x11
        /*000e*/ 	.short	(.L_3 - .L_2)
	.align		4
.L_2:
        /*0010*/ 	.word	index@(_Z3addPiS_S_)
        /*0014*/ 	.word	0x00000000


	//----- nvinfo : EIATTR_MIN_STACK_SIZE
	.align		4
.L_3:
        /*0018*/ 	.byte	0x04, 0x12
        /*001a*/ 	.short	(.L_5 - .L_4)
	.align		4
.L_4:
        /*001c*/ 	.word	index@(_Z3addPiS_S_)
        /*0020*/ 	.word	0x00000000
.L_5:


//--------------------- .nv.compat                --------------------------
	.section	.nv.compat,"",@"SHT_CUDA_COMPAT_INFO"
	.align	4
        /*0000*/ 	.byte	0x02, 0x09, 0x00, 0x00, 0x02, 0x02, 0x01, 0x00, 0x02, 0x05, 0x05, 0x00, 0x03, 0x07, 0x01, 0x01
        /*0010*/ 	.byte	0x02, 0x03, 0x00, 0x00, 0x02, 0x06, 0x01, 0x00, 0x04, 0x0b, 0x08, 0x00, 0x09, 0x00, 0x00, 0x00
        /*0020*/ 	.byte	0x00, 0x00, 0x00, 0x00


//--------------------- .nv.info._Z3addPiS_S_     --------------------------
	.section	.nv.info._Z3addPiS_S_,"",@"SHT_CUDA_INFO"
	.sectionflags	@""
	.align	4


	//----- nvinfo : EIATTR_CUDA_API_VERSION
	.align		4
        /*0000*/ 	.byte	0x04, 0x37
        /*0002*/ 	.short	(.L_7 - .L_6)
.L_6:
        /*0004*/ 	.word	0x00000082


	//----- nvinfo : EIATTR_KPARAM_INFO
	.align		4
.L_7:
        /*0008*/ 	.byte	0x04, 0x17
        /*000a*/ 	.short	(.L_9 - .L_8)
.L_8:
        /*000c*/ 	.word	0x00000000
        /*0010*/ 	.short	0x0002
        /*0012*/ 	.short	0x0010
        /*0014*/ 	.byte	0x00, 0xf5, 0x21, 0x00


	//----- nvinfo : EIATTR_KPARAM_INFO
	.align		4
.L_9:
        /*0018*/ 	.byte	0x04, 0x17
        /*001a*/ 	.short	(.L_11 - .L_10)
.L_10:
        /*001c*/ 	.word	0x00000000
        /*0020*/ 	.short	0x0001
        /*0022*/ 	.short	0x0008
        /*0024*/ 	.byte	0x00, 0xf5, 0x21, 0x00


	//----- nvinfo : EIATTR_KPARAM_INFO
	.align		4
.L_11:
        /*0028*/ 	.byte	0x04, 0x17
        /*002a*/ 	.short	(.L_13 - .L_12)
.L_12:
        /*002c*/ 	.word	0x00000000
        /*0030*/ 	.short	0x0000
        /*0032*/ 	.short	0x0000
        /*0034*/ 	.byte	0x00, 0xf5, 0x21, 0x00


	//----- nvinfo : EIATTR_SPARSE_MMA_MASK
	.align		4
.L_13:
        /*0038*/ 	.byte	0x03, 0x50
        /*003a*/ 	.short	0x0000


	//----- nvinfo : EIATTR_MAXREG_COUNT
	.align		4
        /*003c*/ 	.byte	0x03, 0x1b
        /*003e*/ 	.short	0x00ff


	//----- nvinfo : EIATTR_MERCURY_ISA_VERSION
	.align		4
        /*0040*/ 	.byte	0x03, 0x5f
        /*0042*/ 	.short	0x0101


	//----- nvinfo : EIATTR_VRC_CTA_INIT_COUNT
	.align		4
        /*0044*/ 	.byte	0x02, 0x4a
	.zero		1
	.zero		1


	//----- nvinfo : EIATTR_EXIT_INSTR_OFFSETS
	.align		4
        /*0048*/ 	.byte	0x04, 0x1c
        /*004a*/ 	.short	(.L_15 - .L_14)


	//   ....[0]....
.L_14:
        /*004c*/ 	.word	0x00000030


	//   ....[1]....
        /*0050*/ 	.word	0x000000f0


	//----- nvinfo : EIATTR_CBANK_PARAM_SIZE
	.align		4
.L_15:
        /*0054*/ 	.byte	0x03, 0x19
        /*0056*/ 	.short	0x0018


	//----- nvinfo : EIATTR_PARAM_CBANK
	.align		4
        /*0058*/ 	.byte	0x04, 0x0a
        /*005a*/ 	.short	(.L_17 - .L_16)
	.align		4
.L_16:
        /*005c*/ 	.word	index@(.nv.constant0._Z3addPiS_S_)
        /*0060*/ 	.short	0x0380
        /*0062*/ 	.short	0x0018


	//----- nvinfo : EIATTR_SW_WAR
	.align		4
.L_17:
        /*0064*/ 	.byte	0x04, 0x36
        /*0066*/ 	.short	(.L_19 - .L_18)
.L_18:
        /*0068*/ 	.word	0x00000008
.L_19:


//--------------------- .nv.callgraph             --------------------------
	.section	.nv.callgraph,"",@"SHT_CUDA_CALLGRAPH"
	.align	4
	.sectionentsize	8
	.align		4
        /*0000*/ 	.word	0x00000000
	.align		4
        /*0004*/ 	.word	0xffffffff
	.align		4
        /*0008*/ 	.word	0x00000000
	.align		4
        /*000c*/ 	.word	0xfffffffe
	.align		4
        /*0010*/ 	.word	0x00000000
	.align		4
        /*0014*/ 	.word	0xfffffffd
	.align		4
        /*0018*/ 	.word	0x00000000
	.align		4
        /*001c*/ 	.word	0xfffffffc


//--------------------- .text._Z3addPiS_S_        --------------------------
	.section	.text._Z3addPiS_S_,"ax",@progbits
	.align	128
        .global         _Z3addPiS_S_
        .type           _Z3addPiS_S_,@function
        .size           _Z3addPiS_S_,(.L_x_1 - _Z3addPiS_S_)
        .other          _Z3addPiS_S_,@"STO_CUDA_ENTRY STV_DEFAULT"
_Z3addPiS_S_:
.text._Z3addPiS_S_:
[----:B------:R-:W-:Y:S01]  /*0000*/  LDC R1, c[0x0][0x37c] ;  /* 0x0000df00ff017b82 */ /* 0x000fe20000000800 */
[----:B------:R-:W0:Y:S02]  /*0010*/  S2R R9, SR_TID.X ;  /* 0x0000000000097919 */ /* 0x000e240000002100 */
[----:B0-----:R-:W-:-:S13]  /*0020*/  ISETP.GT.U32.AND P0, PT, R9, 0x1f3, PT ;  /* 0x000001f30900780c */ /* 0x001fda0003f04070 */
[----:B------:R-:W-:Y:S05]  /*0030*/  @P0 EXIT ;  /* 0x000000000000094d */ /* 0x000fea0003800000 */
[----:B------:R-:W0:Y:S01]  /*0040*/  LDC.64 R2, c[0x0][0x380] ;  /* 0x0000e000ff027b82 */ /* 0x000e220000000a00 */
[----:B------:R-:W1:Y:S07]  /*0050*/  LDCU.64 UR4, c[0x0][0x358] ;  /* 0x00006b00ff0477ac */ /* 0x000e6e0008000a00 */
[----:B------:R-:W2:Y:S08]  /*0060*/  LDC.64 R4, c[0x0][0x388] ;  /* 0x0000e200ff047b82 */ /* 0x000eb00000000a00 */
[----:B------:R-:W3:Y:S01]  /*0070*/  LDC.64 R6, c[0x0][0x390] ;  /* 0x0000e400ff067b82 */ /* 0x000ee20000000a00 */
[----:B0-----:R-:W-:-:S06]  /*0080*/  IMAD.WIDE.U32 R2, R9, 0x4, R2 ;  /* 0x0000000409027825 */ /* 0x001fcc00078e0002 */
[----:B-1----:R-:W4:Y:S01]  /*0090*/  LDG.E R2, desc[UR4][R2.64] ;  /* 0x0000000402027981 */ /* 0x002f22000c1e1900 */
[----:B--2---:R-:W-:-:S06]  /*00a0*/  IMAD.WIDE.U32 R4, R9, 0x4, R4 ;  /* 0x0000000409047825 */ /* 0x004fcc00078e0004 */
[----:B------:R-:W4:Y:S01]  /*00b0*/  LDG.E R5, desc[UR4][R4.64] ;  /* 0x0000000404057981 */ /* 0x000f22000c1e1900 */
[----:B---3--:R-:W-:Y:S01]  /*00c0*/  IMAD.WIDE.U32 R6, R9, 0x4, R6 ;  /* 0x0000000409067825 */ /* 0x008fe200078e0006 */
[----:B----4-:R-:W-:-:S05]  /*00d0*/  IADD3 R9, PT, PT, R2, R5, RZ ;  /* 0x0000000502097210 */ /* 0x010fca0007ffe0ff */
[----:B------:R-:W-:Y:S01]  /*00e0*/  STG.E desc[UR4][R6.64], R9 ;  /* 0x0000000906007986 */ /* 0x000fe2000c101904 */
[----:B------:R-:W-:Y:S05]  /*00f0*/  EXIT ;  /* 0x000000000000794d */ /* 0x000fea0003800000 */
.L_x_0:
[----:B------:R-:W-:-:S00]  /*0100*/  BRA `(.L_x_0) ;  /* 0xfffffffc00fc7947 */ /* 0x000fc0000383ffff */
[----:B------:R-:W-:-:S00]  /*0110*/  NOP ;  /* 0x0000000000007918 */ /* 0x000fc00000000000 */
        /* <DEDUP_REMOVED lines=14> */
.L_x_1:


//--------------------- .nv.shared.reserved.0     --------------------------
	.section	.nv.shared.reserved.0,"aw",@nobits
	.weak		__nv_reservedSMEM_offset_0_alias
	.size		__nv_reservedSMEM_offset_0_alias, 0, 64
	.other		__nv_reservedSMEM_offset_0_alias,@"STO_CUDA_RESERVED_SHARED STV_DEFAULT"
__nv_reservedSMEM_offset_0_alias:
	.zero		0
	.zero		64


//--------------------- .nv.constant0._Z3addPiS_S_ --------------------------
	.section	.nv.constant0._Z3addPiS_S_,"a",@progbits
	.sectionflags	@""
	.align	4
.nv.constant0._Z3addPiS_S_:
	.zero		920


//--------------------- SYMBOLS --------------------------

	.type		.nv.reservedSmem.offset0,@object
	.size		.nv.reservedSmem.offset0,0x4
